//
// Generated by NVIDIA NVVM Compiler
//
// Compiler Build ID: CL-36424714
// Cuda compilation tools, release 13.0, V13.0.88
// Based on NVVM 20.0.0
//

.version 9.0
.target sm_100
.address_size 64

	// .globl	VecAdd_kernel

.visible .entry VecAdd_kernel(
	.param .u64 .ptr .align 1 VecAdd_kernel_param_0,
	.param .u64 .ptr .align 1 VecAdd_kernel_param_1,
	.param .u64 .ptr .align 1 VecAdd_kernel_param_2,
	.param .u32 VecAdd_kernel_param_3
)
{
	.reg .pred 	%p<2>;
	.reg .b32 	%r<6>;
	.reg .b32 	%f<4>;
	.reg .b64 	%rd<11>;

	ld.param.u64 	%rd1, [VecAdd_kernel_param_0];
	ld.param.u64 	%rd2, [VecAdd_kernel_param_1];
	ld.param.u64 	%rd3, [VecAdd_kernel_param_2];
	ld.param.u32 	%r2, [VecAdd_kernel_param_3];
	mov.u32 	%r3, %ntid.x;
	mov.u32 	%r4, %ctaid.x;
	mov.u32 	%r5, %tid.x;
	mad.lo.s32 	%r1, %r3, %r4, %r5;
	setp.ge.s32 	%p1, %r1, %r2;
	@%p1 bra 	$L__BB0_2;
	cvta.to.global.u64 	%rd4, %rd1;
	cvta.to.global.u64 	%rd5, %rd2;
	cvta.to.global.u64 	%rd6, %rd3;
	mul.wide.s32 	%rd7, %r1, 4;
	add.s64 	%rd8, %rd4, %rd7;
	ld.global.f32 	%f1, [%rd8];
	add.s64 	%rd9, %rd5, %rd7;
	ld.global.f32 	%f2, [%rd9];
	add.f32 	%f3, %f1, %f2;
	add.s64 	%rd10, %rd6, %rd7;
	st.global.f32 	[%rd10], %f3;
$L__BB0_2:
	ret;

}


// ===== COMPILED SASS (sm_100) =====

	.target	sm_100

	.elftype	@"ET_EXEC"


//--------------------- .note.nv.tkinfo           --------------------------
	.section	.note.nv.tkinfo,"",@"SHT_NOTE"
	.sectionflags	@"SHF_NOTE_NV_TKINFO"
	.tkinfo
        /*0018*/ 	.word	0x00000002
        /*0030*/ 	.string	""
        /*0030*/ 	.string	"ptxas"
        /*0030*/ 	.string	"Cuda compilation tools, release 13.0, V13.0.88"
        /*0030*/ 	.string	"Build cuda_13.0.r13.0/compiler.36424714_0"
        /*0030*/ 	.string	"-arch sm_100 -m 64 "



//--------------------- .note.nv.cuinfo           --------------------------
	.section	.note.nv.cuinfo,"",@"SHT_NOTE"
	.sectionflags	@"SHF_NOTE_NV_CUINFO"
        /*0018*/ 	.short	0x0002
        /*001a*/ 	.short	0x0064
        /*001c*/ 	.short	0x0082
	.zero		2


//--------------------- .nv.info                  --------------------------
	.section	.nv.info,"",@"SHT_CUDA_INFO"
	.align	4


	//----- nvinfo : EIATTR_REGCOUNT
	.align		4
        /*0000*/ 	.byte	0x04, 0x2f
        /*0002*/ 	.short	(.L_1 - .L_0)
	.align		4
.L_0:
        /*0004*/ 	.word	index@(VecAdd_kernel)
        /*0008*/ 	.word	0x0000000c


	//----- nvinfo : EIATTR_FRAME_SIZE
	.align		4
.L_1:
        /*000c*/ 	.byte	0x04, 0x11
        /*000e*/ 	.short	(.L_3 - .L_2)
	.align		4
.L_2:
        /*0010*/ 	.word	index@(VecAdd_kernel)
        /*0014*/ 	.word	0x00000000


	//----- nvinfo : EIATTR_MIN_STACK_SIZE
	.align		4
.L_3:
        /*0018*/ 	.byte	0x04, 0x12
        /*001a*/ 	.short	(.L_5 - .L_4)
	.align		4
.L_4:
        /*001c*/ 	.word	index@(VecAdd_kernel)
        /*0020*/ 	.word	0x00000000
.L_5:


//--------------------- .nv.compat                --------------------------
	.section	.nv.compat,"",@"SHT_CUDA_COMPAT_INFO"
	.align	4
        /*0000*/ 	.byte	0x02, 0x09, 0x00, 0x00, 0x02, 0x02, 0x01, 0x00, 0x02, 0x05, 0x05, 0x00, 0x03, 0x07, 0x01, 0x01
        /*0010*/ 	.byte	0x02, 0x03, 0x00, 0x00, 0x02, 0x06, 0x01, 0x00, 0x04, 0x0b, 0x08, 0x00, 0x09, 0x00, 0x00, 0x00
        /*0020*/ 	.byte	0x00, 0x00, 0x00, 0x00


//--------------------- .nv.info.VecAdd_kernel    --------------------------
	.section	.nv.info.VecAdd_kernel,"",@"SHT_CUDA_INFO"
	.sectionflags	@""
	.align	4


	//----- nvinfo : EIATTR_CUDA_API_VERSION
	.align		4
        /*0000*/ 	.byte	0x04, 0x37
        /*0002*/ 	.short	(.L_7 - .L_6)
.L_6:
        /*0004*/ 	.word	0x00000082


	//----- nvinfo : EIATTR_KPARAM_INFO
	.align		4
.L_7:
        /*0008*/ 	.byte	0x04, 0x17
        /*000a*/ 	.short	(.L_9 - .L_8)
.L_8:
        /*000c*/ 	.word	0x00000000
        /*0010*/ 	.short	0x0003
        /*0012*/ 	.short	0x0018
        /*0014*/ 	.byte	0x00, 0xf0, 0x11, 0x00


	//----- nvinfo : EIATTR_KPARAM_INFO
	.align		4
.L_9:
        /*0018*/ 	.byte	0x04, 0x17
        /*001a*/ 	.short	(.L_11 - .L_10)
.L_10:
        /*001c*/ 	.word	0x00000000
        /*0020*/ 	.short	0x0002
        /*0022*/ 	.short	0x0010
        /*0024*/ 	.byte	0x00, 0xf5, 0x21, 0x00


	//----- nvinfo : EIATTR_KPARAM_INFO
	.align		4
.L_11:
        /*0028*/ 	.byte	0x04, 0x17
        /*002a*/ 	.short	(.L_13 - .L_12)
.L_12:
        /*002c*/ 	.word	0x00000000
        /*0030*/ 	.short	0x0001
        /*0032*/ 	.short	0x0008
        /*0034*/ 	.byte	0x00, 0xf5, 0x21, 0x00


	//----- nvinfo : EIATTR_KPARAM_INFO
	.align		4
.L_13:
        /*0038*/ 	.byte	0x04, 0x17
        /*003a*/ 	.short	(.L_15 - .L_14)
.L_14:
        /*003c*/ 	.word	0x00000000
        /*0040*/ 	.short	0x0000
        /*0042*/ 	.short	0x0000
        /*0044*/ 	.byte	0x00, 0xf5, 0x21, 0x00


	//----- nvinfo : EIATTR_SPARSE_MMA_MASK
	.align		4
.L_15:
        /*0048*/ 	.byte	0x03, 0x50
        /*004a*/ 	.short	0x0000


	//----- nvinfo : EIATTR_MAXREG_COUNT
	.align		4
        /*004c*/ 	.byte	0x03, 0x1b
        /*004e*/ 	.short	0x00ff


	//----- nvinfo : EIATTR_MERCURY_ISA_VERSION
	.align		4
        /*0050*/ 	.byte	0x03, 0x5f
        /*0052*/ 	.short	0x0101


	//----- nvinfo : EIATTR_VRC_CTA_INIT_COUNT
	.align		4
        /*0054*/ 	.byte	0x02, 0x4a
	.zero		1
	.zero		1


	//----- nvinfo : EIATTR_EXIT_INSTR_OFFSETS
	.align		4
        /*0058*/ 	.byte	0x04, 0x1c
        /*005a*/ 	.short	(.L_17 - .L_16)


	//   ....[0]....
.L_16:
        /*005c*/ 	.word	0x00000070


	//   ....[1]....
        /*0060*/ 	.word	0x00000130


	//----- nvinfo : EIATTR_CBANK_PARAM_SIZE
	.align		4
.L_17:
        /*0064*/ 	.byte	0x03, 0x19
        /*0066*/ 	.short	0x001c


	//----- nvinfo : EIATTR_PARAM_CBANK
	.align		4
        /*0068*/ 	.byte	0x04, 0x0a
        /*006a*/ 	.short	(.L_19 - .L_18)
	.align		4
.L_18:
        /*006c*/ 	.word	index@(.nv.constant0.VecAdd_kernel)
        /*0070*/ 	.short	0x0380
        /*0072*/ 	.short	0x001c


	//----- nvinfo : EIATTR_SW_WAR
	.align		4
.L_19:
        /*0074*/ 	.byte	0x04, 0x36
        /*0076*/ 	.short	(.L_21 - .L_20)
.L_20:
        /*0078*/ 	.word	0x00000008
.L_21:


//--------------------- .nv.callgraph             --------------------------
	.section	.nv.callgraph,"",@"SHT_CUDA_CALLGRAPH"
	.align	4
	.sectionentsize	8
	.align		4
        /*0000*/ 	.word	0x00000000
	.align		4
        /*0004*/ 	.word	0xffffffff
	.align		4
        /*0008*/ 	.word	0x00000000
	.align		4
        /*000c*/ 	.word	0xfffffffe
	.align		4
        /*0010*/ 	.word	0x00000000
	.align		4
        /*0014*/ 	.word	0xfffffffd
	.align		4
        /*0018*/ 	.word	0x00000000
	.align		4
        /*001c*/ 	.word	0xfffffffc


//--------------------- .text.VecAdd_kernel       --------------------------
	.section	.text.VecAdd_kernel,"ax",@progbits
	.align	128
        .global         VecAdd_kernel
        .type           VecAdd_kernel,@function
        .size           VecAdd_kernel,(.L_x_1 - VecAdd_kernel)
        .other          VecAdd_kernel,@"STO_CUDA_ENTRY STV_DEFAULT"
VecAdd_kernel:
.text.VecAdd_kernel:
[----:B------:R-:W-:Y:S01]  /*0000*/  LDC R1, c[0x0][0x37c] ;  /* 0x0000df00ff017b82 */ /* 0x000fe20000000800 */
[----:B------:R-:W0:Y:S01]  /*0010*/  S2R R9, SR_CTAID.X ;  /* 0x0000000000097919 */ /* 0x000e220000002500 */
[----:B------:R-:W0:Y:S01]  /*0020*/  LDCU UR4, c[0x0][0x360] ;  /* 0x00006c00ff0477ac */ /* 0x000e220008000800 */
[----:B------:R-:W0:Y:S01]  /*0030*/  S2R R0, SR_TID.X ;  /* 0x0000000000007919 */ /* 0x000e220000002100 */
[----:B------:R-:W1:Y:S01]  /*0040*/  LDCU UR5, c[0x0][0x398] ;  /* 0x00007300ff0577ac */ /* 0x000e620008000800 */
[----:B0-----:R-:W-:-:S05]  /*0050*/  IMAD R9, R9, UR4, R0 ;  /* 0x0000000409097c24 */ /* 0x001fca000f8e0200 */
[----:B-1----:R-:W-:-:S13]  /*0060*/  ISETP.GE.AND P0, PT, R9, UR5, PT ;  /* 0x0000000509007c0c */ /* 0x002fda000bf06270 */
[----:B------:R-:W-:Y:S05]  /*0070*/  @P0 EXIT ;  /* 0x000000000000094d */ /* 0x000fea0003800000 */
[----:B------:R-:W0:Y:S01]  /*0080*/  LDC.64 R2, c[0x0][0x380] ;  /* 0x0000e000ff027b82 */ /* 0x000e220000000a00 */
[----:B------:R-:W1:Y:S07]  /*0090*/  LDCU.64 UR4, c[0x0][0x358] ;  /* 0x00006b00ff0477ac */ /* 0x000e6e0008000a00 */
[----:B------:R-:W2:Y:S08]  /*00a0*/  LDC.64 R4, c[0x0][0x388] ;  /* 0x0000e200ff047b82 */ /* 0x000eb00000000a00 */
[----:B------:R-:W3:Y:S01]  /*00b0*/  LDC.64 R6, c[0x0][0x390] ;  /* 0x0000e400ff067b82 */ /* 0x000ee20000000a00 */
[----:B0-----:R-:W-:-:S06]  /*00c0*/  IMAD.WIDE R2, R9, 0x4, R2 ;  /* 0x0000000409027825 */ /* 0x001fcc00078e0202 */
[----:B-1----:R-:W4:Y:S01]  /*00d0*/  LDG.E R2, desc[UR4][R2.64] ;  /* 0x0000000402027981 */ /* 0x002f22000c1e1900 */
[----:B--2---:R-:W-:-:S06]  /*00e0*/  IMAD.WIDE R4, R9, 0x4, R4 ;  /* 0x0000000409047825 */ /* 0x004fcc00078e0204 */
[----:B------:R-:W4:Y:S01]  /*00f0*/  LDG.E R5, desc[UR4][R4.64] ;  /* 0x0000000404057981 */ /* 0x000f22000c1e1900 */
[----:B---3--:R-:W-:-:S04]  /*0100*/  IMAD.WIDE R6, R9, 0x4, R6 ;  /* 0x0000000409067825 */ /* 0x008fc800078e0206 */
[----:B----4-:R-:W-:-:S05]  /*0110*/  FADD R9, R2, R5 ;  /* 0x0000000502097221 */ /* 0x010fca0000000000 */
[----:B------:R-:W-:Y:S01]  /*0120*/  STG.E desc[UR4][R6.64], R9 ;  /* 0x0000000906007986 */ /* 0x000fe2000c101904 */
[----:B------:R-:W-:Y:S05]  /*0130*/  EXIT ;  /* 0x000000000000794d */ /* 0x000fea0003800000 */
.L_x_0:
[----:B------:R-:W-:-:S00]  /*0140*/  BRA `(.L_x_0) ;  /* 0xfffffffc00fc7947 */ /* 0x000fc0000383ffff */
[----:B------:R-:W-:-:S00]  /*0150*/  NOP ;  /* 0x0000000000007918 */ /* 0x000fc00000000000 */
        /* <DEDUP_REMOVED lines=10> */
.L_x_1:


//--------------------- .nv.shared.reserved.0     --------------------------
	.section	.nv.shared.reserved.0,"aw",@nobits
	.weak		__nv_reservedSMEM_offset_0_alias
	.size		__nv_reservedSMEM_offset_0_alias, 0, 64
	.other		__nv_reservedSMEM_offset_0_alias,@"STO_CUDA_RESERVED_SHARED STV_DEFAULT"
__nv_reservedSMEM_offset_0_alias:
	.zero		0
	.zero		64


//--------------------- .nv.constant0.VecAdd_kernel --------------------------
	.section	.nv.constant0.VecAdd_kernel,"a",@progbits
	.sectionflags	@""
	.align	4
.nv.constant0.VecAdd_kernel:
	.zero		924


//--------------------- SYMBOLS --------------------------

	.type		.nv.reservedSmem.offset0,@object
	.size		.nv.reservedSmem.offset0,0x4
